.version 8.0
.target sm_80
.visible .entry max_pooling_2d_kernel(
	.param .u64 param9,
	.param .u64 param10,
	.param .u64 param11,
	.param .u64 param12,
	.param .u64 param13,
	.param .u64 param14
) {
	.reg .u32 %r1, %r3, %r16, %r17, %r18, %r19, %r20, %r21, %r22, %r25, %r30, %r31, %r32, %r33, %r34, %r35, %r36, %r40, %r42, %r43, %r49, %r54, %r57, %r63, %r67, %r70, %r71, %r72, %r75, %r76, %r80;
	.reg .u64 %rd4, %rd5, %rd6, %rd8, %rd9, %rd10, %rd11, %rd12, %rd13, %rd14, %rd15, %rd23, %rd24, %rd26, %rd27, %rd28, %rd38, %rd39, %rd41, %rd44, %rd45, %rd46, %rd47, %rd48, %rd50, %rd51, %rd55, %rd64, %rd65, %rd66, %rd68, %rd69, %rd73, %rd74, %rd77, %rd78, %rd79, %rd81, %rd82;
	.reg .f32 %f52, %f53, %f59, %f60, %f62;
	.reg .pred %p0, %p2, %p7, %p29, %p37, %p56, %p58, %p61;
max_pooling_2d_kernel_start:
	ld.param.u64 %rd9, [param9];
	ld.param.u64 %rd10, [param10];
	ld.param.u64 %rd11, [param11];
	ld.param.u64 %rd12, [param12];
	ld.param.u64 %rd13, [param13];
	ld.param.u64 %rd14, [param14];
block_16_start:
	setp.lt.u64 %p0, %rd12, %rd13;
	@%p0 bra block_16_end;
	cvt.u32.u64 %r1, %rd14;
	setp.eq.u32 %p2, %r1, 0;
	@%p2 bra block_16_end;
	mov.s32 %r3, -1;
	cvt.s64.s32 %rd4, %r3;
	add.s64 %rd5, %rd13, %rd4;
	cvt.u64.s64 %rd6, %rd5;
	setp.ge.u64 %p7, %rd6, %rd11;
	@%p7 bra block_16_end;
	sub.u64 %rd8, %rd12, %rd13;
	div.u64 %rd15, %rd8, %rd14;
	cvt.u32.u64 %r17, %rd15;
	mov.u32 %r16, %r17;
	mov.u32 %r18, %ntid.y;
	mov.u32 %r19, %ctaid.y;
	mul.lo.s32 %r20, %r18, %r19;
	mov.u32 %r21, %tid.y;
	add.u32 %r22, %r20, %r21;
	mov.u32 %r21, %r22;
	sub.u64 %rd23, %rd11, %rd13;
	div.u64 %rd24, %rd23, %rd14;
	mov.u32 %r25, 1;
	cvt.u64.u32 %rd26, %r25;
	add.u64 %rd27, %rd24, %rd26;
	cvt.u64.u32 %rd28, %r22;
	setp.ge.u64 %p29, %rd28, %rd27;
	@%p29 bra block_16_end;
	mov.u32 %r30, %ntid.x;
	mov.u32 %r31, %ctaid.x;
	mul.lo.s32 %r32, %r30, %r31;
	mov.u32 %r33, %tid.x;
	add.u32 %r34, %r32, %r33;
	mov.u32 %r30, %r34;
	mov.u32 %r35, 1;
	add.u32 %r36, %r16, %r35;
	mov.u32 %r31, %r36;
	setp.ge.u32 %p37, %r34, %r36;
	@%p37 bra block_16_end;
	cvt.u64.u32 %rd38, %r21;
	mul.lo.s64 %rd39, %rd12, %rd38;
	mov.u32 %r40, 2;
	shl.b64 %rd41, %rd39, %r40;
	mov.u32 %r42, 2;
	shl.b32 %r43, %r30, %r42;
	cvt.u64.u32 %rd44, %r43;
	add.u64 %rd45, %rd41, %rd44;
	mul.lo.s64 %rd46, %rd14, %rd45;
	add.u64 %rd47, %rd9, %rd46;
	mov.u64 %rd48, %rd47;
	mov.u32 %r49, 2;
	shl.b64 %rd50, %rd12, %r49;
	mov.u64 %rd51, %rd50;
	mov.f32 %f52, 0fFF800000;
	mov.f32 %f53, %f52;
	mov.u32 %r54, 0;
	cvt.u64.u32 %rd55, %r54;
	mov.u64 %rd11, %rd55;
loop_0_68_start:
block_17_start:
block_18_start:
	setp.eq.u64 %p56, %rd11, %rd13;
	@%p56 bra block_18_end;
	mov.u64 %rd12, %rd13;
	mov.u64 %rd14, %rd48;
loop_0_8_start:
	cvt.u32.u64 %r57, %rd12;
	setp.eq.u32 %p58, %r57, 0;
	@%p58 bra block_17_end;
	ld.global.f32 %f59, [%rd14];
	mov.f32 %f60, %f59;
	setp.gt.f32 %p61, %f60, %f53;
	selp.f32 %f62, %f59, %f53, %p61;
	mov.f32 %f53, %f62;
	mov.s32 %r63, -1;
	cvt.s64.s32 %rd64, %r63;
	add.s64 %rd65, %rd12, %rd64;
	cvt.u64.s64 %rd66, %rd65;
	mov.u64 %rd12, %rd66;
	mov.u32 %r67, 4;
	cvt.u64.u32 %rd68, %r67;
	add.u64 %rd69, %rd14, %rd68;
	mov.u64 %rd14, %rd69;
	bra loop_0_8_start;
loop_0_8_end:
block_18_end:
	mul.lo.s32 %r70, %r31, %r21;
	mov.u32 %r71, 2;
	shl.b32 %r72, %r70, %r71;
	cvt.u64.u32 %rd73, %r72;
	add.u64 %rd74, %rd10, %rd73;
	mov.u32 %r75, 2;
	shl.b32 %r76, %r30, %r75;
	cvt.u64.u32 %rd77, %r76;
	add.u64 %rd78, %rd74, %rd77;
	st.global.f32 [%rd78], %f53;
	bra block_16_end;
block_17_end:
	add.u64 %rd79, %rd48, %rd51;
	mov.u64 %rd48, %rd79;
	mov.u32 %r80, 1;
	cvt.u64.u32 %rd81, %r80;
	add.u64 %rd82, %rd11, %rd81;
	mov.u64 %rd11, %rd82;
	bra loop_0_68_start;
loop_0_68_end:
block_16_end:
max_pooling_2d_kernel_end:
}



// ===== COMPILED SASS (sm_100) =====

	.target	sm_100

	.elftype	@"ET_EXEC"


//--------------------- .note.nv.tkinfo           --------------------------
	.section	.note.nv.tkinfo,"",@"SHT_NOTE"
	.sectionflags	@"SHF_NOTE_NV_TKINFO"
	.tkinfo
        /*0018*/ 	.word	0x00000002
        /*0030*/ 	.string	""
        /*0030*/ 	.string	"ptxas"
        /*0030*/ 	.string	"Cuda compilation tools, release 13.0, V13.0.88"
        /*0030*/ 	.string	"Build cuda_13.0.r13.0/compiler.36424714_0"
        /*0030*/ 	.string	"-arch sm_100 "



//--------------------- .note.nv.cuinfo           --------------------------
	.section	.note.nv.cuinfo,"",@"SHT_NOTE"
	.sectionflags	@"SHF_NOTE_NV_CUINFO"
        /*0018*/ 	.short	0x0002
        /*001a*/ 	.short	0x0050
        /*001c*/ 	.short	0x0082
	.zero		2


//--------------------- .nv.info                  --------------------------
	.section	.nv.info,"",@"SHT_CUDA_INFO"
	.align	4


	//----- nvinfo : EIATTR_REGCOUNT
	.align		4
        /*0000*/ 	.byte	0x04, 0x2f
        /*0002*/ 	.short	(.L_1 - .L_0)
	.align		4
.L_0:
        /*0004*/ 	.word	index@(max_pooling_2d_kernel)
        /*0008*/ 	.word	0x00000012


	//----- nvinfo : EIATTR_FRAME_SIZE
	.align		4
.L_1:
        /*000c*/ 	.byte	0x04, 0x11
        /*000e*/ 	.short	(.L_3 - .L_2)
	.align		4
.L_2:
        /*0010*/ 	.word	index@($__internal_0_$__cuda_sm20_div_u64)
        /*0014*/ 	.word	0x00000000


	//----- nvinfo : EIATTR_FRAME_SIZE
	.align		4
.L_3:
        /*0018*/ 	.byte	0x04, 0x11
        /*001a*/ 	.short	(.L_5 - .L_4)
	.align		4
.L_4:
        /*001c*/ 	.word	index@(max_pooling_2d_kernel)
        /*0020*/ 	.word	0x00000000


	//----- nvinfo : EIATTR_MIN_STACK_SIZE
	.align		4
.L_5:
        /*0024*/ 	.byte	0x04, 0x12
        /*0026*/ 	.short	(.L_7 - .L_6)
	.align		4
.L_6:
        /*0028*/ 	.word	index@(max_pooling_2d_kernel)
        /*002c*/ 	.word	0x00000000
.L_7:


//--------------------- .nv.compat                --------------------------
	.section	.nv.compat,"",@"SHT_CUDA_COMPAT_INFO"
	.align	4
        /*0000*/ 	.byte	0x02, 0x09, 0x00, 0x00, 0x02, 0x02, 0x01, 0x00, 0x02, 0x05, 0x05, 0x00, 0x03, 0x07, 0x01, 0x01
        /*0010*/ 	.byte	0x02, 0x03, 0x00, 0x00, 0x02, 0x06, 0x01, 0x00, 0x04, 0x0b, 0x08, 0x00, 0x09, 0x00, 0x00, 0x00
        /*0020*/ 	.byte	0x00, 0x00, 0x00, 0x00


//--------------------- .nv.info.max_pooling_2d_kernel --------------------------
	.section	.nv.info.max_pooling_2d_kernel,"",@"SHT_CUDA_INFO"
	.sectionflags	@""
	.align	4


	//----- nvinfo : EIATTR_CUDA_API_VERSION
	.align		4
        /*0000*/ 	.byte	0x04, 0x37
        /*0002*/ 	.short	(.L_9 - .L_8)
.L_8:
        /*0004*/ 	.word	0x00000082


	//----- nvinfo : EIATTR_KPARAM_INFO
	.align		4
.L_9:
        /*0008*/ 	.byte	0x04, 0x17
        /*000a*/ 	.short	(.L_11 - .L_10)
.L_10:
        /*000c*/ 	.word	0x00000000
        /*0010*/ 	.short	0x0005
        /*0012*/ 	.short	0x0028
        /*0014*/ 	.byte	0x00, 0xf0, 0x21, 0x00


	//----- nvinfo : EIATTR_KPARAM_INFO
	.align		4
.L_11:
        /*0018*/ 	.byte	0x04, 0x17
        /*001a*/ 	.short	(.L_13 - .L_12)
.L_12:
        /*001c*/ 	.word	0x00000000
        /*0020*/ 	.short	0x0004
        /*0022*/ 	.short	0x0020
        /*0024*/ 	.byte	0x00, 0xf0, 0x21, 0x00


	//----- nvinfo : EIATTR_KPARAM_INFO
	.align		4
.L_13:
        /*0028*/ 	.byte	0x04, 0x17
        /*002a*/ 	.short	(.L_15 - .L_14)
.L_14:
        /*002c*/ 	.word	0x00000000
        /*0030*/ 	.short	0x0003
        /*0032*/ 	.short	0x0018
        /*0034*/ 	.byte	0x00, 0xf0, 0x21, 0x00


	//----- nvinfo : EIATTR_KPARAM_INFO
	.align		4
.L_15:
        /*0038*/ 	.byte	0x04, 0x17
        /*003a*/ 	.short	(.L_17 - .L_16)
.L_16:
        /*003c*/ 	.word	0x00000000
        /*0040*/ 	.short	0x0002
        /*0042*/ 	.short	0x0010
        /*0044*/ 	.byte	0x00, 0xf0, 0x21, 0x00


	//----- nvinfo : EIATTR_KPARAM_INFO
	.align		4
.L_17:
        /*0048*/ 	.byte	0x04, 0x17
        /*004a*/ 	.short	(.L_19 - .L_18)
.L_18:
        /*004c*/ 	.word	0x00000000
        /*0050*/ 	.short	0x0001
        /*0052*/ 	.short	0x0008
        /*0054*/ 	.byte	0x00, 0xf0, 0x21, 0x00


	//----- nvinfo : EIATTR_KPARAM_INFO
	.align		4
.L_19:
        /*0058*/ 	.byte	0x04, 0x17
        /*005a*/ 	.short	(.L_21 - .L_20)
.L_20:
        /*005c*/ 	.word	0x00000000
        /*0060*/ 	.short	0x0000
        /*0062*/ 	.short	0x0000
        /*0064*/ 	.byte	0x00, 0xf0, 0x21, 0x00


	//----- nvinfo : EIATTR_SPARSE_MMA_MASK
	.align		4
.L_21:
        /*0068*/ 	.byte	0x03, 0x50
        /*006a*/ 	.short	0x0000


	//----- nvinfo : EIATTR_MAXREG_COUNT
	.align		4
        /*006c*/ 	.byte	0x03, 0x1b
        /*006e*/ 	.short	0x00ff


	//----- nvinfo : EIATTR_MERCURY_ISA_VERSION
	.align		4
        /*0070*/ 	.byte	0x03, 0x5f
        /*0072*/ 	.short	0x0101


	//----- nvinfo : EIATTR_VRC_CTA_INIT_COUNT
	.align		4
        /*0074*/ 	.byte	0x02, 0x4a
	.zero		1
	.zero		1


	//----- nvinfo : EIATTR_EXIT_INSTR_OFFSETS
	.align		4
        /*0078*/ 	.byte	0x04, 0x1c
        /*007a*/ 	.short	(.L_23 - .L_22)


	//   ....[0]....
.L_22:
        /*007c*/ 	.word	0x00000060


	//   ....[1]....
        /*0080*/ 	.word	0x00000090


	//   ....[2]....
        /*0084*/ 	.word	0x000000f0


	//   ....[3]....
        /*0088*/ 	.word	0x00000240


	//   ....[4]....
        /*008c*/ 	.word	0x000002b0


	//   ....[5]....
        /*0090*/ 	.word	0x000005f0


	//----- nvinfo : EIATTR_CRS_STACK_SIZE
	.align		4
.L_23:
        /*0094*/ 	.byte	0x04, 0x1e
        /*0096*/ 	.short	(.L_25 - .L_24)
.L_24:
        /*0098*/ 	.word	0x00000000


	//----- nvinfo : EIATTR_CBANK_PARAM_SIZE
	.align		4
.L_25:
        /*009c*/ 	.byte	0x03, 0x19
        /*009e*/ 	.short	0x0030


	//----- nvinfo : EIATTR_PARAM_CBANK
	.align		4
        /*00a0*/ 	.byte	0x04, 0x0a
        /*00a2*/ 	.short	(.L_27 - .L_26)
	.align		4
.L_26:
        /*00a4*/ 	.word	index@(.nv.constant0.max_pooling_2d_kernel)
        /*00a8*/ 	.short	0x0380
        /*00aa*/ 	.short	0x0030


	//----- nvinfo : EIATTR_SW_WAR
	.align		4
.L_27:
        /*00ac*/ 	.byte	0x04, 0x36
        /*00ae*/ 	.short	(.L_29 - .L_28)
.L_28:
        /*00b0*/ 	.word	0x00000008
.L_29:


//--------------------- .nv.callgraph             --------------------------
	.section	.nv.callgraph,"",@"SHT_CUDA_CALLGRAPH"
	.align	4
	.sectionentsize	8
	.align		4
        /*0000*/ 	.word	0x00000000
	.align		4
        /*0004*/ 	.word	0xffffffff
	.align		4
        /*0008*/ 	.word	0x00000000
	.align		4
        /*000c*/ 	.word	0xfffffffe
	.align		4
        /*0010*/ 	.word	0x00000000
	.align		4
        /*0014*/ 	.word	0xfffffffd
	.align		4
        /*0018*/ 	.word	0x00000000
	.align		4
        /*001c*/ 	.word	0xfffffffc


//--------------------- .text.max_pooling_2d_kernel --------------------------
	.section	.text.max_pooling_2d_kernel,"ax",@progbits
	.align	128
        .global         max_pooling_2d_kernel
        .type           max_pooling_2d_kernel,@function
        .size           max_pooling_2d_kernel,(.L_x_5 - max_pooling_2d_kernel)
        .other          max_pooling_2d_kernel,@"STO_CUDA_ENTRY STV_DEFAULT"
max_pooling_2d_kernel:
.text.max_pooling_2d_kernel:
[----:B------:R-:W-:Y:S08]  /*0000*/  LDC R1, c[0x0][0x37c] ;  /* 0x0000df00ff017b82 */ /* 0x000ff00000000800 */
[----:B------:R-:W0:Y:S01]  /*0010*/  LDC.64 R4, c[0x0][0x3a0] ;  /* 0x0000e800ff047b82 */ /* 0x000e220000000a00 */
[----:B------:R-:W1:Y:S02]  /*0020*/  LDCU.64 UR6, c[0x0][0x398] ;  /* 0x00007300ff0677ac */ /* 0x000e640008000a00 */
[----:B-1----:R-:W-:Y:S01]  /*0030*/  IMAD.U32 R0, RZ, RZ, UR7 ;  /* 0x00000007ff007e24 */ /* 0x002fe2000f8e00ff */
[----:B0-----:R-:W-:-:S04]  /*0040*/  ISETP.LE.U32.AND P0, PT, R4, UR6, PT ;  /* 0x0000000604007c0c */ /* 0x001fc8000bf03070 */
[----:B------:R-:W-:-:S13]  /*0050*/  ISETP.GE.U32.AND.EX P0, PT, R0, R5, PT, P0 ;  /* 0x000000050000720c */ /* 0x000fda0003f06100 */
[----:B------:R-:W-:Y:S05]  /*0060*/  @!P0 EXIT ;  /* 0x000000000000894d */ /* 0x000fea0003800000 */
[----:B------:R-:W0:Y:S02]  /*0070*/  LDCU UR4, c[0x0][0x3a8] ;  /* 0x00007500ff0477ac */ /* 0x000e240008000800 */
[----:B0-----:R-:W-:-:S13]  /*0080*/  ISETP.NE.U32.AND P0, PT, RZ, UR4, PT ;  /* 0x00000004ff007c0c */ /* 0x001fda000bf05070 */
[----:B------:R-:W-:Y:S05]  /*0090*/  @!P0 EXIT ;  /* 0x000000000000894d */ /* 0x000fea0003800000 */
[----:B------:R-:W0:Y:S01]  /*00a0*/  LDCU.64 UR4, c[0x0][0x390] ;  /* 0x00007200ff0477ac */ /* 0x000e220008000a00 */
[----:B------:R-:W-:-:S04]  /*00b0*/  IADD3 R0, P1, PT, R4, -0x1, RZ ;  /* 0xffffffff04007810 */ /* 0x000fc80007f3e0ff */
[----:B0-----:R-:W-:Y:S02]  /*00c0*/  ISETP.GE.U32.AND P0, PT, R0, UR4, PT ;  /* 0x0000000400007c0c */ /* 0x001fe4000bf06070 */
[----:B------:R-:W-:-:S04]  /*00d0*/  IADD3.X R0, PT, PT, R5, -0x1, RZ, P1, !PT ;  /* 0xffffffff05007810 */ /* 0x000fc80000ffe4ff */
[----:B------:R-:W-:-:S13]  /*00e0*/  ISETP.GE.U32.AND.EX P0, PT, R0, UR5, PT, P0 ;  /* 0x0000000500007c0c */ /* 0x000fda000bf06100 */
[----:B------:R-:W-:Y:S05]  /*00f0*/  @P0 EXIT ;  /* 0x000000000000094d */ /* 0x000fea0003800000 */
[----:B------:R-:W-:Y:S01]  /*0100*/  IADD3 R3, P0, PT, -R4, UR6, RZ ;  /* 0x0000000604037c10 */ /* 0x000fe2000ff1e1ff */
[----:B------:R-:W0:Y:S01]  /*0110*/  LDCU.64 UR4, c[0x0][0x3a8] ;  /* 0x00007500ff0477ac */ /* 0x000e220008000a00 */
[----:B------:R-:W-:Y:S02]  /*0120*/  MOV R4, 0x150 ;  /* 0x0000015000047802 */ /* 0x000fe40000000f00 */
[----:B------:R-:W-:-:S09]  /*0130*/  IADD3.X R5, PT, PT, ~R5, UR7, RZ, P0, !PT ;  /* 0x0000000705057c10 */ /* 0x000fd200087fe5ff */
[----:B0-----:R-:W-:Y:S05]  /*0140*/  CALL.REL.NOINC `($__internal_0_$__cuda_sm20_div_u64) ;  /* 0x00000004002c7944 */ /* 0x001fea0003c00000 */
[----:B------:R-:W0:Y:S01]  /*0150*/  S2R R0, SR_CTAID.Y ;  /* 0x0000000000007919 */ /* 0x000e220000002600 */
[----:B------:R-:W1:Y:S01]  /*0160*/  LDC.64 R8, c[0x0][0x390] ;  /* 0x0000e400ff087b82 */ /* 0x000e620000000a00 */
[----:B------:R-:W0:Y:S01]  /*0170*/  LDCU UR6, c[0x0][0x364] ;  /* 0x00006c80ff0677ac */ /* 0x000e220008000800 */
[----:B------:R-:W-:Y:S01]  /*0180*/  IMAD.MOV.U32 R2, RZ, RZ, R6 ;  /* 0x000000ffff027224 */ /* 0x000fe200078e0006 */
[----:B------:R-:W0:Y:S01]  /*0190*/  S2R R5, SR_TID.Y ;  /* 0x0000000000057919 */ /* 0x000e220000002200 */
[----:B------:R-:W-:-:S04]  /*01a0*/  MOV R4, 0x200 ;  /* 0x0000020000047802 */ /* 0x000fc80000000f00 */
[----:B------:R-:W1:Y:S02]  /*01b0*/  LDC.64 R10, c[0x0][0x3a0] ;  /* 0x0000e800ff0a7b82 */ /* 0x000e640000000a00 */
[----:B-1----:R-:W-:Y:S01]  /*01c0*/  IADD3 R3, P0, PT, -R10, R8, RZ ;  /* 0x000000080a037210 */ /* 0x002fe20007f1e1ff */
[----:B0-----:R-:W-:-:S04]  /*01d0*/  IMAD R0, R0, UR6, R5 ;  /* 0x0000000600007c24 */ /* 0x001fc8000f8e0205 */
[----:B------:R-:W-:-:S08]  /*01e0*/  IMAD.X R5, R9, 0x1, ~R11, P0 ;  /* 0x0000000109057824 */ /* 0x000fd000000e0e0b */
[----:B------:R-:W-:Y:S05]  /*01f0*/  CALL.REL.NOINC `($__internal_0_$__cuda_sm20_div_u64) ;  /* 0x0000000400007944 */ /* 0x000fea0003c00000 */
[----:B------:R-:W-:-:S04]  /*0200*/  IADD3 R5, P1, PT, R6, 0x1, RZ ;  /* 0x0000000106057810 */ /* 0x000fc80007f3e0ff */
[----:B------:R-:W-:Y:S01]  /*0210*/  ISETP.GE.U32.AND P0, PT, R0, R5, PT ;  /* 0x000000050000720c */ /* 0x000fe20003f06070 */
[----:B------:R-:W-:-:S05]  /*0220*/  IMAD.X R3, RZ, RZ, R3, P1 ;  /* 0x000000ffff037224 */ /* 0x000fca00008e0603 */
[----:B------:R-:W-:-:S13]  /*0230*/  ISETP.GE.U32.AND.EX P0, PT, RZ, R3, PT, P0 ;  /* 0x00000003ff00720c */ /* 0x000fda0003f06100 */
[----:B------:R-:W-:Y:S05]  /*0240*/  @P0 EXIT ;  /* 0x000000000000094d */ /* 0x000fea0003800000 */
[----:B------:R-:W0:Y:S01]  /*0250*/  S2R R6, SR_CTAID.X ;  /* 0x0000000000067919 */ /* 0x000e220000002500 */
[----:B------:R-:W0:Y:S01]  /*0260*/  LDCU UR4, c[0x0][0x360] ;  /* 0x00006c00ff0477ac */ /* 0x000e220008000800 */
[----:B------:R-:W-:Y:S01]  /*0270*/  VIADD R13, R2, 0x1 ;  /* 0x00000001020d7836 */ /* 0x000fe20000000000 */
[----:B------:R-:W0:Y:S02]  /*0280*/  S2R R3, SR_TID.X ;  /* 0x0000000000037919 */ /* 0x000e240000002100 */
[----:B0-----:R-:W-:-:S05]  /*0290*/  IMAD R6, R6, UR4, R3 ;  /* 0x0000000406067c24 */ /* 0x001fca000f8e0203 */
[----:B------:R-:W-:-:S13]  /*02a0*/  ISETP.GE.U32.AND P0, PT, R6, R13, PT ;  /* 0x0000000d0600720c */ /* 0x000fda0003f06070 */
[----:B------:R-:W-:Y:S05]  /*02b0*/  @P0 EXIT ;  /* 0x000000000000094d */ /* 0x000fea0003800000 */
[----:B------:R-:W0:Y:S01]  /*02c0*/  LDC.64 R2, c[0x0][0x398] ;  /* 0x0000e600ff027b82 */ /* 0x000e220000000a00 */
[----:B------:R-:W1:Y:S01]  /*02d0*/  LDCU.128 UR8, c[0x0][0x3a0] ;  /* 0x00007400ff0877ac */ /* 0x000e620008000c00 */
[----:B------:R-:W-:Y:S01]  /*02e0*/  SHF.L.U32 R7, R6, 0x2, RZ ;  /* 0x0000000206077819 */ /* 0x000fe200000006ff */
[----:B------:R-:W2:Y:S01]  /*02f0*/  LDCU.64 UR4, c[0x0][0x380] ;  /* 0x00007000ff0477ac */ /* 0x000ea20008000a00 */
[----:B------:R-:W3:Y:S01]  /*0300*/  LDCU.64 UR6, c[0x0][0x358] ;  /* 0x00006b00ff0677ac */ /* 0x000ee20008000a00 */
[----:B-1----:R-:W-:-:S04]  /*0310*/  UISETP.NE.U32.AND UP0, UPT, UR8, URZ, UPT ;  /* 0x000000ff0800728c */ /* 0x002fc8000bf05070 */
[----:B------:R-:W-:Y:S01]  /*0320*/  UISETP.NE.U32.AND.EX UP0, UPT, UR9, URZ, UPT, UP0 ;  /* 0x000000ff0900728c */ /* 0x000fe2000bf05100 */
[----:B0-----:R-:W-:-:S04]  /*0330*/  IMAD.WIDE.U32 R4, R0, R2, RZ ;  /* 0x0000000200047225 */ /* 0x001fc800078e00ff */
[----:B------:R-:W-:Y:S01]  /*0340*/  IMAD R5, R0, R3, R5 ;  /* 0x0000000300057224 */ /* 0x000fe200078e0205 */
[----:B------:R-:W-:-:S04]  /*0350*/  LEA R7, P0, R4, R7, 0x2 ;  /* 0x0000000704077211 */ /* 0x000fc800078010ff */
[----:B------:R-:W-:Y:S01]  /*0360*/  LEA.HI.X R8, R4, RZ, R5, 0x2, P0 ;  /* 0x000000ff04087211 */ /* 0x000fe200000f1405 */
[----:B------:R-:W-:-:S04]  /*0370*/  IMAD.WIDE.U32 R4, R7, UR10, RZ ;  /* 0x0000000a07047c25 */ /* 0x000fc8000f8e00ff */
[----:B------:R-:W-:Y:S01]  /*0380*/  IMAD R8, R8, UR10, RZ ;  /* 0x0000000a08087c24 */ /* 0x000fe2000f8e02ff */
[----:B--2---:R-:W-:-:S03]  /*0390*/  IADD3 R9, P0, PT, R4, UR4, RZ ;  /* 0x0000000404097c10 */ /* 0x004fc6000ff1e0ff */
[----:B------:R-:W-:-:S05]  /*03a0*/  IMAD R7, R7, UR11, R8 ;  /* 0x0000000b07077c24 */ /* 0x000fca000f8e0208 */
[----:B------:R-:W-:Y:S01]  /*03b0*/  IADD3.X R10, PT, PT, R5, UR5, R7, P0, !PT ;  /* 0x00000005050a7c10 */ /* 0x000fe200087fe407 */
[----:B------:R-:W-:Y:S01]  /*03c0*/  IMAD.MOV.U32 R7, RZ, RZ, -0x800000 ;  /* 0xff800000ff077424 */ /* 0x000fe200078e00ff */
[----:B---3--:R-:W-:Y:S06]  /*03d0*/  BRA.U !UP0, `(.L_x_0) ;  /* 0x0000000108687547 */ /* 0x008fec000b800000 */
[----:B------:R-:W-:Y:S01]  /*03e0*/  SHF.L.U64.HI R11, R2, 0x2, R3 ;  /* 0x00000002020b7819 */ /* 0x000fe20000010203 */
[----:B------:R-:W-:Y:S01]  /*03f0*/  UMOV UR4, URZ ;  /* 0x000000ff00047c82 */ /* 0x000fe20008000000 */
[----:B------:R-:W-:-:S05]  /*0400*/  UMOV UR5, URZ ;  /* 0x000000ff00057c82 */ /* 0x000fca0008000000 */
.L_x_3:
[----:B------:R-:W0:Y:S01]  /*0410*/  LDCU.64 UR8, c[0x0][0x3a0] ;  /* 0x00007400ff0877ac */ /* 0x000e220008000a00 */
[----:B------:R-:W-:-:S04]  /*0420*/  UIADD3 UR4, UP0, UPT, UR4, 0x1, URZ ;  /* 0x0000000104047890 */ /* 0x000fc8000ff1e0ff */
[----:B------:R-:W-:Y:S02]  /*0430*/  UIADD3.X UR5, UPT, UPT, URZ, UR5, URZ, UP0, !UPT ;  /* 0x00000005ff057290 */ /* 0x000fe400087fe4ff */
[----:B0-----:R-:W-:Y:S02]  /*0440*/  UISETP.NE.U32.AND UP1, UPT, UR8, URZ, UPT ;  /* 0x000000ff0800728c */ /* 0x001fe4000bf25070 */
[----:B------:R-:W-:-:S07]  /*0450*/  UISETP.NE.U32.AND UP0, UPT, UR4, UR8, UPT ;  /* 0x000000080400728c */ /* 0x000fce000bf05070 */
[----:B------:R-:W-:Y:S05]  /*0460*/  BRA.U !UP1, `(.L_x_1) ;  /* 0x0000000109347547 */ /* 0x000fea000b800000 */
[----:B------:R-:W-:Y:S01]  /*0470*/  IMAD.MOV.U32 R3, RZ, RZ, R9 ;  /* 0x000000ffff037224 */ /* 0x000fe200078e0009 */
[----:B------:R-:W0:Y:S01]  /*0480*/  LDCU UR8, c[0x0][0x3a0] ;  /* 0x00007400ff0877ac */ /* 0x000e220008000800 */
[----:B------:R-:W-:-:S07]  /*0490*/  IMAD.MOV.U32 R8, RZ, RZ, R10 ;  /* 0x000000ffff087224 */ /* 0x000fce00078e000a */
.L_x_2:
[----:B------:R-:W-:Y:S01]  /*04a0*/  IMAD.MOV.U32 R4, RZ, RZ, R3 ;  /* 0x000000ffff047224 */ /* 0x000fe200078e0003 */
[----:B------:R-:W-:-:S05]  /*04b0*/  MOV R5, R8 ;  /* 0x0000000800057202 */ /* 0x000fca0000000f00 */
[----:B------:R-:W2:Y:S01]  /*04c0*/  LDG.E R4, desc[UR6][R4.64] ;  /* 0x0000000604047981 */ /* 0x000ea2000c1e1900 */
[----:B0-----:R-:W-:Y:S01]  /*04d0*/  UIADD3 UR8, UPT, UPT, UR8, -0x1, URZ ;  /* 0xffffffff08087890 */ /* 0x001fe2000fffe0ff */
[----:B------:R-:W-:-:S03]  /*04e0*/  IADD3 R3, P1, PT, R3, 0x4, RZ ;  /* 0x0000000403037810 */ /* 0x000fc60007f3e0ff */
[----:B------:R-:W-:Y:S02]  /*04f0*/  UISETP.NE.U32.AND UP1, UPT, UR8, URZ, UPT ;  /* 0x000000ff0800728c */ /* 0x000fe4000bf25070 */
[----:B------:R-:W-:Y:S01]  /*0500*/  IMAD.X R8, RZ, RZ, R8, P1 ;  /* 0x000000ffff087224 */ /* 0x000fe200008e0608 */
[----:B--2---:R-:W-:-:S04]  /*0510*/  FSETP.GT.AND P0, PT, R4, R7, PT ;  /* 0x000000070400720b */ /* 0x004fc80003f04000 */
[----:B------:R-:W-:Y:S02]  /*0520*/  FSEL R7, R4, R7, P0 ;  /* 0x0000000704077208 */ /* 0x000fe40000000000 */
[----:B------:R-:W-:Y:S07]  /*0530*/  BRA.U UP1, `(.L_x_2) ;  /* 0xfffffffd01d87547 */ /* 0x000fee000b83ffff */
.L_x_1:
[----:B------:R-:W-:Y:S01]  /*0540*/  UISETP.NE.U32.AND.EX UP0, UPT, UR5, UR9, UPT, UP0 ;  /* 0x000000090500728c */ /* 0x000fe2000bf05100 */
[----:B------:R-:W-:-:S05]  /*0550*/  LEA R9, P0, R2, R9, 0x2 ;  /* 0x0000000902097211 */ /* 0x000fca00078010ff */
[----:B------:R-:W-:-:S03]  /*0560*/  IMAD.X R10, R10, 0x1, R11, P0 ;  /* 0x000000010a0a7824 */ /* 0x000fc600000e060b */
[----:B------:R-:W-:Y:S05]  /*0570*/  BRA.U UP0, `(.L_x_3) ;  /* 0xfffffffd00a47547 */ /* 0x000fea000b83ffff */
.L_x_0:
[----:B------:R-:W0:Y:S01]  /*0580*/  LDCU.64 UR4, c[0x0][0x388] ;  /* 0x00007100ff0477ac */ /* 0x000e220008000a00 */
[----:B------:R-:W-:Y:S02]  /*0590*/  IMAD R0, R0, R13, RZ ;  /* 0x0000000d00007224 */ /* 0x000fe400078e02ff */
[----:B------:R-:W-:Y:S02]  /*05a0*/  IMAD.SHL.U32 R3, R6, 0x4, RZ ;  /* 0x0000000406037824 */ /* 0x000fe400078e00ff */
[----:B------:R-:W-:-:S05]  /*05b0*/  IMAD.SHL.U32 R0, R0, 0x4, RZ ;  /* 0x0000000400007824 */ /* 0x000fca00078e00ff */
[----:B0-----:R-:W-:-:S04]  /*05c0*/  IADD3 R2, P0, P1, R3, UR4, R0 ;  /* 0x0000000403027c10 */ /* 0x001fc8000f91e000 */
[----:B------:R-:W-:-:S05]  /*05d0*/  IADD3.X R3, PT, PT, RZ, UR5, RZ, P0, P1 ;  /* 0x00000005ff037c10 */ /* 0x000fca00087e24ff */
[----:B------:R-:W-:Y:S01]  /*05e0*/  STG.E desc[UR6][R2.64], R7 ;  /* 0x0000000702007986 */ /* 0x000fe2000c101906 */
[----:B------:R-:W-:Y:S05]  /*05f0*/  EXIT ;  /* 0x000000000000794d */ /* 0x000fea0003800000 */
        .weak           $__internal_0_$__cuda_sm20_div_u64
        .type           $__internal_0_$__cuda_sm20_div_u64,@function
        .size           $__internal_0_$__cuda_sm20_div_u64,(.L_x_5 - $__internal_0_$__cuda_sm20_div_u64)
$__internal_0_$__cuda_sm20_div_u64:
[----:B------:R-:W0:Y:S08]  /*0600*/  I2F.U64.RP R10, UR4 ;  /* 0x00000004000a7d12 */ /* 0x000e300008309000 */
[----:B0-----:R-:W0:Y:S02]  /*0610*/  MUFU.RCP R10, R10 ;  /* 0x0000000a000a7308 */ /* 0x001e240000001000 */
[----:B0-----:R-:W-:-:S06]  /*0620*/  IADD3 R6, PT, PT, R10, 0x1ffffffe, RZ ;  /* 0x1ffffffe0a067810 */ /* 0x001fcc0007ffe0ff */
[----:B------:R-:W0:Y:S02]  /*0630*/  F2I.U64.TRUNC R6, R6 ;  /* 0x0000000600067311 */ /* 0x000e24000020d800 */
[----:B0-----:R-:W-:-:S04]  /*0640*/  IMAD.WIDE.U32 R8, R6, UR4, RZ ;  /* 0x0000000406087c25 */ /* 0x001fc8000f8e00ff */
[----:B------:R-:W-:Y:S01]  /*0650*/  IMAD R9, R6, UR5, R9 ;  /* 0x0000000506097c24 */ /* 0x000fe2000f8e0209 */
[----:B------:R-:W-:-:S03]  /*0660*/  IADD3 R11, P0, PT, RZ, -R8, RZ ;  /* 0x80000008ff0b7210 */ /* 0x000fc60007f1e0ff */
[----:B------:R-:W-:Y:S02]  /*0670*/  IMAD R9, R7, UR4, R9 ;  /* 0x0000000407097c24 */ /* 0x000fe4000f8e0209 */
[----:B------:R-:W-:-:S04]  /*0680*/  IMAD.HI.U32 R8, R6, R11, RZ ;  /* 0x0000000b06087227 */ /* 0x000fc800078e00ff */
[----:B------:R-:W-:Y:S02]  /*0690*/  IMAD.X R13, RZ, RZ, ~R9, P0 ;  /* 0x000000ffff0d7224 */ /* 0x000fe400000e0e09 */
[----:B------:R-:W-:Y:S02]  /*06a0*/  IMAD.MOV.U32 R9, RZ, RZ, R6 ;  /* 0x000000ffff097224 */ /* 0x000fe400078e0006 */
[-C--:B------:R-:W-:Y:S02]  /*06b0*/  IMAD R15, R7, R13.reuse, RZ ;  /* 0x0000000d070f7224 */ /* 0x080fe400078e02ff */
[----:B------:R-:W-:-:S04]  /*06c0*/  IMAD.WIDE.U32 R8, P0, R6, R13, R8 ;  /* 0x0000000d06087225 */ /* 0x000fc80007800008 */
[----:B------:R-:W-:-:S04]  /*06d0*/  IMAD.HI.U32 R13, R7, R13, RZ ;  /* 0x0000000d070d7227 */ /* 0x000fc800078e00ff */
[----:B------:R-:W-:-:S05]  /*06e0*/  IMAD.HI.U32 R8, P1, R7, R11, R8 ;  /* 0x0000000b07087227 */ /* 0x000fca0007820008 */
[----:B------:R-:W-:Y:S01]  /*06f0*/  IADD3 R9, P2, PT, R15, R8, RZ ;  /* 0x000000080f097210 */ /* 0x000fe20007f5e0ff */
[----:B------:R-:W-:-:S04]  /*0700*/  IMAD.X R8, R13, 0x1, R7, P0 ;  /* 0x000000010d087824 */ /* 0x000fc800000e0607 */
[----:B------:R-:W-:Y:S01]  /*0710*/  IMAD.WIDE.U32 R6, R9, UR4, RZ ;  /* 0x0000000409067c25 */ /* 0x000fe2000f8e00ff */
[----:B------:R-:W-:-:S03]  /*0720*/  IADD3.X R11, PT, PT, RZ, RZ, R8, P2, P1 ;  /* 0x000000ffff0b7210 */ /* 0x000fc600017e2408 */
[----:B------:R-:W-:Y:S01]  /*0730*/  IMAD R8, R9, UR5, R7 ;  /* 0x0000000509087c24 */ /* 0x000fe2000f8e0207 */
[----:B------:R-:W-:-:S03]  /*0740*/  IADD3 R7, P0, PT, RZ, -R6, RZ ;  /* 0x80000006ff077210 */ /* 0x000fc60007f1e0ff */
[----:B------:R-:W-:Y:S02]  /*0750*/  IMAD R6, R11, UR4, R8 ;  /* 0x000000040b067c24 */ /* 0x000fe4000f8e0208 */
[----:B------:R-:W-:-:S04]  /*0760*/  IMAD.HI.U32 R8, R9, R7, RZ ;  /* 0x0000000709087227 */ /* 0x000fc800078e00ff */
[----:B------:R-:W-:-:S04]  /*0770*/  IMAD.X R6, RZ, RZ, ~R6, P0 ;  /* 0x000000ffff067224 */ /* 0x000fc800000e0e06 */
[----:B------:R-:W-:-:S04]  /*0780*/  IMAD.WIDE.U32 R8, P0, R9, R6, R8 ;  /* 0x0000000609087225 */ /* 0x000fc80007800008 */
[C---:B------:R-:W-:Y:S02]  /*0790*/  IMAD R13, R11.reuse, R6, RZ ;  /* 0x000000060b0d7224 */ /* 0x040fe400078e02ff */
[----:B------:R-:W-:-:S04]  /*07a0*/  IMAD.HI.U32 R8, P1, R11, R7, R8 ;  /* 0x000000070b087227 */ /* 0x000fc80007820008 */
[----:B------:R-:W-:Y:S01]  /*07b0*/  IMAD.HI.U32 R6, R11, R6, RZ ;  /* 0x000000060b067227 */ /* 0x000fe200078e00ff */
[----:B------:R-:W-:-:S03]  /*07c0*/  IADD3 R8, P2, PT, R13, R8, RZ ;  /* 0x000000080d087210 */ /* 0x000fc60007f5e0ff */
[----:B------:R-:W-:Y:S01]  /*07d0*/  IMAD.MOV.U32 R7, RZ, RZ, RZ ;  /* 0x000000ffff077224 */ /* 0x000fe200078e00ff */
[----:B------:R-:W-:Y:S01]  /*07e0*/  IADD3.X R11, PT, PT, R6, R11, RZ, P0, !PT ;  /* 0x0000000b060b7210 */ /* 0x000fe200007fe4ff */
[----:B------:R-:W-:-:S03]  /*07f0*/  IMAD.HI.U32 R6, R8, R3, RZ ;  /* 0x0000000308067227 */ /* 0x000fc600078e00ff */
[----:B------:R-:W-:Y:S01]  /*0800*/  IADD3.X R10, PT, PT, RZ, RZ, R11, P2, P1 ;  /* 0x000000ffff0a7210 */ /* 0x000fe200017e240b */
[----:B------:R-:W-:-:S04]  /*0810*/  IMAD.WIDE.U32 R6, R8, R5, R6 ;  /* 0x0000000508067225 */ /* 0x000fc800078e0006 */
[C---:B------:R-:W-:Y:S02]  /*0820*/  IMAD R9, R10.reuse, R5, RZ ;  /* 0x000000050a097224 */ /* 0x040fe400078e02ff */
[----:B------:R-:W-:-:S04]  /*0830*/  IMAD.HI.U32 R6, P0, R10, R3, R6 ;  /* 0x000000030a067227 */ /* 0x000fc80007800006 */
[----:B------:R-:W-:Y:S01]  /*0840*/  IMAD.HI.U32 R8, R10, R5, RZ ;  /* 0x000000050a087227 */ /* 0x000fe200078e00ff */
[----:B------:R-:W-:-:S03]  /*0850*/  IADD3 R9, P1, PT, R9, R6, RZ ;  /* 0x0000000609097210 */ /* 0x000fc60007f3e0ff */
[----:B------:R-:W-:Y:S02]  /*0860*/  IMAD.X R8, RZ, RZ, R8, P0 ;  /* 0x000000ffff087224 */ /* 0x000fe400000e0608 */
[----:B------:R-:W-:-:S04]  /*0870*/  IMAD.WIDE.U32 R6, R9, UR4, RZ ;  /* 0x0000000409067c25 */ /* 0x000fc8000f8e00ff */
[----:B------:R-:W-:Y:S01]  /*0880*/  IMAD.X R8, RZ, RZ, R8, P1 ;  /* 0x000000ffff087224 */ /* 0x000fe200008e0608 */
[----:B------:R-:W-:Y:S01]  /*0890*/  IADD3 R10, P1, PT, -R6, R3, RZ ;  /* 0x00000003060a7210 */ /* 0x000fe20007f3e1ff */
[----:B------:R-:W-:-:S03]  /*08a0*/  IMAD R7, R9, UR5, R7 ;  /* 0x0000000509077c24 */ /* 0x000fc6000f8e0207 */
[----:B------:R-:W-:Y:S01]  /*08b0*/  ISETP.GE.U32.AND P0, PT, R10, UR4, PT ;  /* 0x000000040a007c0c */ /* 0x000fe2000bf06070 */
[----:B------:R-:W-:-:S04]  /*08c0*/  IMAD R6, R8, UR4, R7 ;  /* 0x0000000408067c24 */ /* 0x000fc8000f8e0207 */
[----:B------:R-:W-:Y:S01]  /*08d0*/  IMAD.X R12, R5, 0x1, ~R6, P1 ;  /* 0x00000001050c7824 */ /* 0x000fe200008e0e06 */
[----:B------:R-:W-:Y:S02]  /*08e0*/  IADD3 R6, P1, PT, R9, 0x1, RZ ;  /* 0x0000000109067810 */ /* 0x000fe40007f3e0ff */
[----:B------:R-:W-:Y:S02]  /*08f0*/  IADD3 R5, P2, PT, R10, -UR4, RZ ;  /* 0x800000040a057c10 */ /* 0x000fe4000ff5e0ff */
[----:B------:R-:W-:Y:S02]  /*0900*/  ISETP.GE.U32.AND.EX P0, PT, R12, UR5, PT, P0 ;  /* 0x000000050c007c0c */ /* 0x000fe4000bf06100 */
[----:B------:R-:W-:Y:S02]  /*0910*/  IADD3.X R3, PT, PT, RZ, R8, RZ, P1, !PT ;  /* 0x00000008ff037210 */ /* 0x000fe40000ffe4ff */
[----:B------:R-:W-:Y:S02]  /*0920*/  SEL R9, R6, R9, P0 ;  /* 0x0000000906097207 */ /* 0x000fe40000000000 */
[----:B------:R-:W-:-:S02]  /*0930*/  IADD3.X R7, PT, PT, R12, ~UR5, RZ, P2, !PT ;  /* 0x800000050c077c10 */ /* 0x000fc400097fe4ff */
[----:B------:R-:W-:Y:S02]  /*0940*/  SEL R5, R5, R10, P0 ;  /* 0x0000000a05057207 */ /* 0x000fe40000000000 */
[----:B------:R-:W-:Y:S02]  /*0950*/  SEL R8, R3, R8, P0 ;  /* 0x0000000803087207 */ /* 0x000fe40000000000 */
[----:B------:R-:W-:Y:S02]  /*0960*/  IADD3 R6, P2, PT, R9, 0x1, RZ ;  /* 0x0000000109067810 */ /* 0x000fe40007f5e0ff */
[----:B------:R-:W-:Y:S02]  /*0970*/  SEL R7, R7, R12, P0 ;  /* 0x0000000c07077207 */ /* 0x000fe40000000000 */
[----:B------:R-:W-:Y:S01]  /*0980*/  ISETP.GE.U32.AND P0, PT, R5, UR4, PT ;  /* 0x0000000405007c0c */ /* 0x000fe2000bf06070 */
[----:B------:R-:W-:Y:S01]  /*0990*/  IMAD.X R3, RZ, RZ, R8, P2 ;  /* 0x000000ffff037224 */ /* 0x000fe200010e0608 */
[----:B------:R-:W-:Y:S01]  /*09a0*/  ISETP.NE.U32.AND P1, PT, RZ, UR4, PT ;  /* 0x00000004ff007c0c */ /* 0x000fe2000bf25070 */
[----:B------:R-:W-:Y:S01]  /*09b0*/  IMAD.MOV.U32 R5, RZ, RZ, 0x0 ;  /* 0x00000000ff057424 */ /* 0x000fe200078e00ff */
[----:B------:R-:W-:-:S02]  /*09c0*/  ISETP.GE.U32.AND.EX P0, PT, R7, UR5, PT, P0 ;  /* 0x0000000507007c0c */ /* 0x000fc4000bf06100 */
[----:B------:R-:W-:Y:S02]  /*09d0*/  ISETP.NE.AND.EX P1, PT, RZ, UR5, PT, P1 ;  /* 0x00000005ff007c0c */ /* 0x000fe4000bf25310 */
[----:B------:R-:W-:Y:S02]  /*09e0*/  SEL R6, R6, R9, P0 ;  /* 0x0000000906067207 */ /* 0x000fe40000000000 */
[----:B------:R-:W-:Y:S02]  /*09f0*/  SEL R3, R3, R8, P0 ;  /* 0x0000000803037207 */ /* 0x000fe40000000000 */
[----:B------:R-:W-:Y:S02]  /*0a00*/  SEL R6, R6, 0xffffffff, P1 ;  /* 0xffffffff06067807 */ /* 0x000fe40000800000 */
[----:B------:R-:W-:Y:S01]  /*0a10*/  SEL R3, R3, 0xffffffff, P1 ;  /* 0xffffffff03037807 */ /* 0x000fe20000800000 */
[----:B------:R-:W-:Y:S06]  /*0a20*/  RET.REL.NODEC R4 `(max_pooling_2d_kernel) ;  /* 0xfffffff404747950 */ /* 0x000fec0003c3ffff */
.L_x_4:
[----:B------:R-:W-:-:S00]  /*0a30*/  BRA `(.L_x_4) ;  /* 0xfffffffc00fc7947 */ /* 0x000fc0000383ffff */
[----:B------:R-:W-:-:S00]  /*0a40*/  NOP ;  /* 0x0000000000007918 */ /* 0x000fc00000000000 */
        /* <DEDUP_REMOVED lines=11> */
.L_x_5:


//--------------------- .nv.shared.reserved.0     --------------------------
	.section	.nv.shared.reserved.0,"aw",@nobits
	.weak		__nv_reservedSMEM_offset_0_alias
	.size		__nv_reservedSMEM_offset_0_alias, 0, 64
	.other		__nv_reservedSMEM_offset_0_alias,@"STO_CUDA_RESERVED_SHARED STV_DEFAULT"
__nv_reservedSMEM_offset_0_alias:
	.zero		0
	.zero		64


//--------------------- .nv.constant0.max_pooling_2d_kernel --------------------------
	.section	.nv.constant0.max_pooling_2d_kernel,"a",@progbits
	.sectionflags	@""
	.align	4
.nv.constant0.max_pooling_2d_kernel:
	.zero		944


//--------------------- SYMBOLS --------------------------

	.type		.nv.reservedSmem.offset0,@object
	.size		.nv.reservedSmem.offset0,0x4
